	.headerflags	@"EF_CUDA_TEXMODE_UNIFIED EF_CUDA_64BIT_ADDRESS EF_CUDA_ACCELERATORS EF_CUDA_SM90 EF_CUDA_VIRTUAL_SM(EF_CUDA_SM90)"
	.elftype	@"ET_EXEC"


//--------------------- .nv.info                  --------------------------
	.section	.nv.info,"",@"SHT_CUDA_INFO"
	.align	4


	//----- nvinfo : EIATTR_REGCOUNT
	.align		4
        /*0000*/ 	.byte	0x04, 0x2f
        /*0002*/ 	.short	(.L_3 - .L_2)
	.align		4
.L_2:
        /*0004*/ 	.word	index@(triton_poi_fused__native_batch_norm_legit_no_training_reflection_pad2d_relu_0)
        /*0008*/ 	.word	0x00000018


	//----- nvinfo : EIATTR_MIN_STACK_SIZE
	.align		4
.L_3:
        /*000c*/ 	.byte	0x04, 0x12
        /*000e*/ 	.short	(.L_5 - .L_4)
	.align		4
.L_4:
        /*0010*/ 	.word	index@(triton_poi_fused__native_batch_norm_legit_no_training_reflection_pad2d_relu_0)
        /*0014*/ 	.word	0x00000000


	//----- nvinfo : EIATTR_FRAME_SIZE
	.align		4
.L_5:
        /*0018*/ 	.byte	0x04, 0x11
        /*001a*/ 	.short	(.L_7 - .L_6)
	.align		4
.L_6:
        /*001c*/ 	.word	index@(triton_poi_fused__native_batch_norm_legit_no_training_reflection_pad2d_relu_0)
        /*0020*/ 	.word	0x00000000


	//----- nvinfo : EIATTR_MIN_STACK_SIZE
	.align		4
.L_7:
        /*0024*/ 	.byte	0x04, 0x12
        /*0026*/ 	.short	(.L_9 - .L_8)
	.align		4
.L_8:
        /*0028*/ 	.word	index@(triton_poi_fused__native_batch_norm_legit_no_training_reflection_pad2d_relu_0)
        /*002c*/ 	.word	0x00000000
.L_9:


//--------------------- .nv.info.triton_poi_fused__native_batch_norm_legit_no_training_reflection_pad2d_relu_0 --------------------------
	.section	.nv.info.triton_poi_fused__native_batch_norm_legit_no_training_reflection_pad2d_relu_0,"",@"SHT_CUDA_INFO"
	.sectionflags	@""
	.align	4


	//----- nvinfo : EIATTR_CUDA_API_VERSION
	.align		4
        /*0000*/ 	.byte	0x04, 0x37
        /*0002*/ 	.short	(.L_11 - .L_10)
.L_10:
        /*0004*/ 	.word	0x0000007c


	//----- nvinfo : EIATTR_KPARAM_INFO
	.align		4
.L_11:
        /*0008*/ 	.byte	0x04, 0x17
        /*000a*/ 	.short	(.L_13 - .L_12)
.L_12:
        /*000c*/ 	.word	0x00000000
        /*0010*/ 	.short	0x0006
        /*0012*/ 	.short	0x0030
        /*0014*/ 	.byte	0x00, 0xf0, 0x11, 0x00


	//----- nvinfo : EIATTR_KPARAM_INFO
	.align		4
.L_13:
        /*0018*/ 	.byte	0x04, 0x17
        /*001a*/ 	.short	(.L_15 - .L_14)
.L_14:
        /*001c*/ 	.word	0x00000000
        /*0020*/ 	.short	0x0005
        /*0022*/ 	.short	0x0028
        /*0024*/ 	.byte	0x00, 0xf4, 0x21, 0x00


	//----- nvinfo : EIATTR_KPARAM_INFO
	.align		4
.L_15:
        /*0028*/ 	.byte	0x04, 0x17
        /*002a*/ 	.short	(.L_17 - .L_16)
.L_16:
        /*002c*/ 	.word	0x00000000
        /*0030*/ 	.short	0x0004
        /*0032*/ 	.short	0x0020
        /*0034*/ 	.byte	0x00, 0xf4, 0x21, 0x00


	//----- nvinfo : EIATTR_KPARAM_INFO
	.align		4
.L_17:
        /*0038*/ 	.byte	0x04, 0x17
        /*003a*/ 	.short	(.L_19 - .L_18)
.L_18:
        /*003c*/ 	.word	0x00000000
        /*0040*/ 	.short	0x0003
        /*0042*/ 	.short	0x0018
        /*0044*/ 	.byte	0x00, 0xf4, 0x21, 0x00


	//----- nvinfo : EIATTR_KPARAM_INFO
	.align		4
.L_19:
        /*0048*/ 	.byte	0x04, 0x17
        /*004a*/ 	.short	(.L_21 - .L_20)
.L_20:
        /*004c*/ 	.word	0x00000000
        /*0050*/ 	.short	0x0002
        /*0052*/ 	.short	0x0010
        /*0054*/ 	.byte	0x00, 0xf4, 0x21, 0x00


	//----- nvinfo : EIATTR_KPARAM_INFO
	.align		4
.L_21:
        /*0058*/ 	.byte	0x04, 0x17
        /*005a*/ 	.short	(.L_23 - .L_22)
.L_22:
        /*005c*/ 	.word	0x00000000
        /*0060*/ 	.short	0x0001
        /*0062*/ 	.short	0x0008
        /*0064*/ 	.byte	0x00, 0xf4, 0x21, 0x00


	//----- nvinfo : EIATTR_KPARAM_INFO
	.align		4
.L_23:
        /*0068*/ 	.byte	0x04, 0x17
        /*006a*/ 	.short	(.L_25 - .L_24)
.L_24:
        /*006c*/ 	.word	0x00000000
        /*0070*/ 	.short	0x0000
        /*0072*/ 	.short	0x0000
        /*0074*/ 	.byte	0x00, 0xf4, 0x21, 0x00


	//----- nvinfo : EIATTR_SPARSE_MMA_MASK
	.align		4
.L_25:
        /*0078*/ 	.byte	0x03, 0x50
        /*007a*/ 	.short	0x0000


	//----- nvinfo : EIATTR_MAXREG_COUNT
	.align		4
        /*007c*/ 	.byte	0x03, 0x1b
        /*007e*/ 	.short	0x00ff


	//----- nvinfo : EIATTR_EXIT_INSTR_OFFSETS
	.align		4
        /*0080*/ 	.byte	0x04, 0x1c
        /*0082*/ 	.short	(.L_27 - .L_26)


	//   ....[0]....
.L_26:
        /*0084*/ 	.word	0x000006b0


	//   ....[1]....
        /*0088*/ 	.word	0x000006d0


	//----- nvinfo : EIATTR_REQNTID
	.align		4
.L_27:
        /*008c*/ 	.byte	0x04, 0x10
        /*008e*/ 	.short	(.L_29 - .L_28)
.L_28:
        /*0090*/ 	.word	0x00000080
        /*0094*/ 	.word	0x00000001
        /*0098*/ 	.word	0x00000001


	//----- nvinfo : EIATTR_CBANK_PARAM_SIZE
	.align		4
.L_29:
        /*009c*/ 	.byte	0x03, 0x19
        /*009e*/ 	.short	0x0034


	//----- nvinfo : EIATTR_PARAM_CBANK
	.align		4
        /*00a0*/ 	.byte	0x04, 0x0a
        /*00a2*/ 	.short	(.L_31 - .L_30)
	.align		4
.L_30:
        /*00a4*/ 	.word	index@(.nv.constant0.triton_poi_fused__native_batch_norm_legit_no_training_reflection_pad2d_relu_0)
        /*00a8*/ 	.short	0x0210
        /*00aa*/ 	.short	0x0034


	//----- nvinfo : EIATTR_SW_WAR
	.align		4
.L_31:
        /*00ac*/ 	.byte	0x04, 0x36
        /*00ae*/ 	.short	(.L_33 - .L_32)
.L_32:
        /*00b0*/ 	.word	0x00000008
.L_33:


//--------------------- .nv.callgraph             --------------------------
	.section	.nv.callgraph,"",@"SHT_CUDA_CALLGRAPH"
	.align	4
	.sectionentsize	8
	.align		4
        /*0000*/ 	.word	0x00000000
	.align		4
        /*0004*/ 	.word	0xffffffff
	.align		4
        /*0008*/ 	.word	0x00000000
	.align		4
        /*000c*/ 	.word	0xfffffffe
	.align		4
        /*0010*/ 	.word	0x00000000
	.align		4
        /*0014*/ 	.word	0xfffffffd
	.align		4
        /*0018*/ 	.word	0x00000000
	.align		4
        /*001c*/ 	.word	0xfffffffc


//--------------------- .nv.constant4             --------------------------
	.section	.nv.constant4,"a",@progbits
	.align	8
	.align		8
.nv.constant4:
        /*0000*/ 	.dword	_$_str
	.align		8
        /*0008*/ 	.dword	_$_str_$_2


//--------------------- .text.triton_poi_fused__native_batch_norm_legit_no_training_reflection_pad2d_relu_0 --------------------------
	.section	.text.triton_poi_fused__native_batch_norm_legit_no_training_reflection_pad2d_relu_0,"ax",@progbits
	.align	128
        .global         triton_poi_fused__native_batch_norm_legit_no_training_reflection_pad2d_relu_0
        .type           triton_poi_fused__native_batch_norm_legit_no_training_reflection_pad2d_relu_0,@function
        .size           triton_poi_fused__native_batch_norm_legit_no_training_reflection_pad2d_relu_0,(.L_x_1 - triton_poi_fused__native_batch_norm_legit_no_training_reflection_pad2d_relu_0)
        .other          triton_poi_fused__native_batch_norm_legit_no_training_reflection_pad2d_relu_0,@"STO_CUDA_ENTRY STV_DEFAULT"
triton_poi_fused__native_batch_norm_legit_no_training_reflection_pad2d_relu_0:
.text.triton_poi_fused__native_batch_norm_legit_no_training_reflection_pad2d_relu_0:
[----:B------:R-:W0:Y:S01]  /*0000*/  LDC R1, c[0x0][0x28] ;  /* 0x00000a00ff017b82 */ /* 0x000e220000000800 */
[----:B------:R-:W1:Y:S07]  /*0010*/  S2R R0, SR_TID.X ;  /* 0x0000000000007919 */ /* 0x000e6e0000002100 */
[----:B------:R-:W2:Y:S01]  /*0020*/  LDC.64 R4, c[0x0][0x220] ;  /* 0x00008800ff047b82 */ /* 0x000ea20000000a00 */
[----:B------:R-:W-:Y:S01]  /*0030*/  CS2R R8, SRZ ;  /* 0x0000000000087805 */ /* 0x000fe2000001ff00 */
[----:B------:R-:W-:Y:S01]  /*0040*/  ULDC.64 UR4, c[0x0][0x208] ;  /* 0x0000820000047ab9 */ /* 0x000fe20000000a00 */
[----:B------:R-:W3:Y:S05]  /*0050*/  S2R R3, SR_CTAID.X ;  /* 0x0000000000037919 */ /* 0x000eea0000002500 */
[----:B------:R-:W4:Y:S01]  /*0060*/  LDC.64 R14, c[0x0][0x218] ;  /* 0x00008600ff0e7b82 */ /* 0x000f220000000a00 */
[----:B-1----:R-:W-:-:S05]  /*0070*/  IMAD.SHL.U32 R0, R0, 0x2, RZ ;  /* 0x0000000200007824 */ /* 0x002fca00078e00ff */
[----:B------:R-:W-:-:S05]  /*0080*/  LOP3.LUT R0, R0, 0xfe, RZ, 0xc0, !PT ;  /* 0x000000fe00007812 */ /* 0x000fca00078ec0ff */
[----:B---3--:R-:W-:-:S04]  /*0090*/  IMAD R0, R3, 0x100, R0 ;  /* 0x0000010003007824 */ /* 0x008fc800078e0200 */
[C---:B------:R-:W-:Y:S01]  /*00a0*/  IMAD.HI R2, R0.reuse, 0x38e38e39, RZ ;  /* 0x38e38e3900027827 */ /* 0x040fe200078e02ff */
[----:B------:R-:W-:-:S03]  /*00b0*/  ISETP.GE.AND P0, PT, R0, 0x240, PT ;  /* 0x000002400000780c */ /* 0x000fc60003f06270 */
[----:B------:R-:W-:Y:S01]  /*00c0*/  IMAD.HI R6, R0, 0x2aaaaaab, RZ ;  /* 0x2aaaaaab00067827 */ /* 0x000fe200078e02ff */
[----:B------:R-:W-:-:S04]  /*00d0*/  SHF.R.U32.HI R3, RZ, 0x1f, R2 ;  /* 0x0000001fff037819 */ /* 0x000fc80000011602 */
[----:B------:R-:W-:Y:S02]  /*00e0*/  LEA.HI.SX32 R2, R2, R3, 0x1d ;  /* 0x0000000302027211 */ /* 0x000fe400078feaff */
[----:B------:R-:W-:Y:S02]  /*00f0*/  LEA.HI R6, R6, R6, RZ, 0x1 ;  /* 0x0000000606067211 */ /* 0x000fe400078f08ff */
[----:B------:R-:W-:-:S03]  /*0100*/  LEA.HI R3, R2, R2, RZ, 0x2 ;  /* 0x0000000202037211 */ /* 0x000fc600078f10ff */
[----:B------:R-:W-:Y:S01]  /*0110*/  IMAD.HI R11, R6, 0x2aaaaaab, RZ ;  /* 0x2aaaaaab060b7827 */ /* 0x000fe200078e02ff */
[----:B------:R-:W-:Y:S02]  /*0120*/  LOP3.LUT R13, R3, 0xfffffffc, RZ, 0xc0, !PT ;  /* 0xfffffffc030d7812 */ /* 0x000fe400078ec0ff */
[----:B------:R-:W-:-:S03]  /*0130*/  IADD3 R3, R0, 0x1, RZ ;  /* 0x0000000100037810 */ /* 0x000fc60007ffe0ff */
[----:B------:R-:W-:Y:S02]  /*0140*/  IMAD.IADD R13, R2, 0x1, -R13 ;  /* 0x00000001020d7824 */ /* 0x000fe400078e0a0d */
[----:B------:R-:W-:Y:S01]  /*0150*/  IMAD.HI R7, R3, 0x2aaaaaab, RZ ;  /* 0x2aaaaaab03077827 */ /* 0x000fe200078e02ff */
[----:B------:R-:W-:-:S03]  /*0160*/  LEA.HI R11, R11, R11, RZ, 0x1 ;  /* 0x0000000b0b0b7211 */ /* 0x000fc600078f08ff */
[----:B--2---:R-:W-:Y:S01]  /*0170*/  IMAD.WIDE R4, R13, 0x4, R4 ;  /* 0x000000040d047825 */ /* 0x004fe200078e0204 */
[----:B------:R-:W-:-:S03]  /*0180*/  LEA.HI R10, R7, R7, RZ, 0x1 ;  /* 0x00000007070a7211 */ /* 0x000fc600078f08ff */
[----:B------:R-:W-:Y:S01]  /*0190*/  IMAD R7, R6, 0x6, RZ ;  /* 0x0000000606077824 */ /* 0x000fe200078e02ff */
[----:B------:R-:W2:Y:S01]  /*01a0*/  @!P0 LDG.E.EL R8, desc[UR4][R4.64] ;  /* 0x0000000404088981 */ /* 0x000ea2000c2e1900 */
[----:B------:R-:W-:-:S03]  /*01b0*/  IMAD R10, R10, 0x6, RZ ;  /* 0x000000060a0a7824 */ /* 0x000fc600078e02ff */
[----:B------:R1:W3:Y:S01]  /*01c0*/  @!P0 LDG.E.EL R9, desc[UR4][R4.64] ;  /* 0x0000000404098981 */ /* 0x0002e2000c2e1900 */
[----:B------:R-:W-:Y:S01]  /*01d0*/  IMAD R11, R11, 0x6, RZ ;  /* 0x000000060b0b7824 */ /* 0x000fe200078e02ff */
[----:B------:R-:W-:Y:S01]  /*01e0*/  LOP3.LUT R10, RZ, R10, RZ, 0x33, !PT ;  /* 0x0000000aff0a7212 */ /* 0x000fe200078e33ff */
[----:B----4-:R-:W-:Y:S01]  /*01f0*/  IMAD.WIDE R20, R13, 0x4, R14 ;  /* 0x000000040d147825 */ /* 0x010fe200078e020e */
[----:B------:R-:W-:Y:S02]  /*0200*/  LOP3.LUT R7, RZ, R7, RZ, 0x33, !PT ;  /* 0x00000007ff077212 */ /* 0x000fe400078e33ff */
[----:B------:R-:W-:Y:S02]  /*0210*/  CS2R R14, SRZ ;  /* 0x00000000000e7805 */ /* 0x000fe4000001ff00 */
[----:B------:R-:W-:Y:S01]  /*0220*/  LOP3.LUT R11, RZ, R11, RZ, 0x33, !PT ;  /* 0x0000000bff0b7212 */ /* 0x000fe200078e33ff */
[----:B------:R-:W-:Y:S01]  /*0230*/  IMAD.IADD R10, R3, 0x1, R10 ;  /* 0x00000001030a7824 */ /* 0x000fe200078e020a */
[----:B------:R-:W-:-:S02]  /*0240*/  IADD3 R7, R0, R7, RZ ;  /* 0x0000000700077210 */ /* 0x000fc40007ffe0ff */
[----:B------:R-:W-:Y:S01]  /*0250*/  IADD3 R6, R6, R11, RZ ;  /* 0x0000000b06067210 */ /* 0x000fe20007ffe0ff */
[----:B------:R-:W4:Y:S01]  /*0260*/  @!P0 LDG.E.EL R15, desc[UR4][R20.64] ;  /* 0x00000004140f8981 */ /* 0x000f22000c2e1900 */
[----:B------:R-:W-:Y:S02]  /*0270*/  IABS R3, R7 ;  /* 0x0000000700037213 */ /* 0x000fe40000000000 */
[----:B------:R-:W-:Y:S02]  /*0280*/  IABS R7, R10 ;  /* 0x0000000a00077213 */ /* 0x000fe40000000000 */
[----:B-1----:R-:W-:Y:S01]  /*0290*/  IABS R4, R6 ;  /* 0x0000000600047213 */ /* 0x002fe20000000000 */
[----:B------:R-:W1:Y:S01]  /*02a0*/  LDC.64 R10, c[0x0][0x210] ;  /* 0x00008400ff0a7b82 */ /* 0x000e620000000a00 */
[----:B------:R-:W-:Y:S01]  /*02b0*/  IADD3 R3, R3, -0x3, RZ ;  /* 0xfffffffd03037810 */ /* 0x000fe20007ffe0ff */
[----:B------:R-:W-:Y:S02]  /*02c0*/  IMAD.MOV.U32 R6, RZ, RZ, R7 ;  /* 0x000000ffff067224 */ /* 0x000fe400078e0007 */
[----:B------:R-:W-:Y:S01]  /*02d0*/  IMAD.MOV.U32 R7, RZ, RZ, R4 ;  /* 0x000000ffff077224 */ /* 0x000fe200078e0004 */
[----:B------:R-:W-:-:S02]  /*02e0*/  IABS R12, R3 ;  /* 0x00000003000c7213 */ /* 0x000fc40000000000 */
[----:B------:R-:W-:Y:S01]  /*02f0*/  IADD3 R6, R6, -0x3, RZ ;  /* 0xfffffffd06067810 */ /* 0x000fe20007ffe0ff */
[----:B------:R-:W-:Y:S01]  /*0300*/  VIADD R3, R7, 0xfffffffd ;  /* 0xfffffffd07037836 */ /* 0x000fe20000000000 */
[----:B------:R-:W5:Y:S01]  /*0310*/  LDC.64 R4, c[0x0][0x228] ;  /* 0x00008a00ff047b82 */ /* 0x000f620000000a00 */
[----:B------:R-:W-:Y:S01]  /*0320*/  MOV R7, R12 ;  /* 0x0000000c00077202 */ /* 0x000fe20000000f00 */
[----:B------:R-:W-:Y:S01]  /*0330*/  IMAD.MOV.U32 R12, RZ, RZ, RZ ;  /* 0x000000ffff0c7224 */ /* 0x000fe200078e00ff */
[----:B------:R-:W-:Y:S02]  /*0340*/  IABS R17, R6 ;  /* 0x0000000600117213 */ /* 0x000fe40000000000 */
[----:B------:R-:W-:Y:S02]  /*0350*/  LEA R6, R2, 0xf, 0x4 ;  /* 0x0000000f02067811 */ /* 0x000fe400078e20ff */
[----:B------:R-:W-:Y:S02]  /*0360*/  IABS R19, R3 ;  /* 0x0000000300137213 */ /* 0x000fe40000000000 */
[----:B------:R-:W5:Y:S01]  /*0370*/  LDC.64 R2, c[0x0][0x230] ;  /* 0x00008c00ff027b82 */ /* 0x000f620000000a00 */
[----:B------:R-:W-:Y:S01]  /*0380*/  IMAD.IADD R7, R6, 0x1, -R7 ;  /* 0x0000000106077824 */ /* 0x000fe200078e0a07 */
[----:B------:R-:W-:-:S03]  /*0390*/  IADD3 R6, R6, -R17, RZ ;  /* 0x8000001106067210 */ /* 0x000fc60007ffe0ff */
[C---:B------:R-:W-:Y:S02]  /*03a0*/  IMAD R7, R19.reuse, -0x4, R7 ;  /* 0xfffffffc13077824 */ /* 0x040fe400078e0207 */
[----:B------:R-:W-:Y:S02]  /*03b0*/  IMAD R19, R19, -0x4, R6 ;  /* 0xfffffffc13137824 */ /* 0x000fe400078e0206 */
[----:B-1----:R-:W-:-:S04]  /*03c0*/  IMAD.WIDE R6, R7, 0x4, R10 ;  /* 0x0000000407067825 */ /* 0x002fc800078e020a */
[----:B------:R-:W-:Y:S01]  /*03d0*/  IMAD.WIDE R18, R19, 0x4, R10 ;  /* 0x0000000413127825 */ /* 0x000fe200078e020a */
[----:B------:R-:W-:-:S03]  /*03e0*/  CS2R R10, SRZ ;  /* 0x00000000000a7805 */ /* 0x000fc6000001ff00 */
[----:B-----5:R-:W-:Y:S01]  /*03f0*/  IMAD.WIDE R4, R13, 0x4, R4 ;  /* 0x000000040d047825 */ /* 0x020fe200078e0204 */
[----:B------:R-:W4:Y:S01]  /*0400*/  @!P0 LDG.E.EL R12, desc[UR4][R18.64] ;  /* 0x00000004120c8981 */ /* 0x000f22000c2e1900 */
[----:B------:R-:W-:-:S03]  /*0410*/  CS2R R16, SRZ ;  /* 0x0000000000107805 */ /* 0x000fc6000001ff00 */
[----:B------:R-:W5:Y:S01]  /*0420*/  @!P0 LDG.E.EL R11, desc[UR4][R6.64] ;  /* 0x00000004060b8981 */ /* 0x000f62000c2e1900 */
[----:B0-----:R-:W-:Y:S01]  /*0430*/  IMAD.WIDE R2, R13, 0x4, R2 ;  /* 0x000000040d027825 */ /* 0x001fe200078e0202 */
[----:B------:R-:W-:Y:S02]  /*0440*/  HFMA2.MMA R13, -RZ, RZ, 0, 0 ;  /* 0x00000000ff0d7435 */ /* 0x000fe400000001ff */
[----:B------:R-:W5:Y:S04]  /*0450*/  @!P0 LDG.E.EL R10, desc[UR4][R20.64] ;  /* 0x00000004140a8981 */ /* 0x000f68000c2e1900 */
[----:B------:R-:W5:Y:S04]  /*0460*/  @!P0 LDG.E.EL R17, desc[UR4][R4.64] ;  /* 0x0000000404118981 */ /* 0x000f68000c2e1900 */
[----:B------:R-:W5:Y:S04]  /*0470*/  @!P0 LDG.E.EL R14, desc[UR4][R2.64] ;  /* 0x00000004020e8981 */ /* 0x000f68000c2e1900 */
[----:B------:R0:W5:Y:S04]  /*0480*/  @!P0 LDG.E.EL R16, desc[UR4][R4.64] ;  /* 0x0000000404108981 */ /* 0x000168000c2e1900 */
[----:B------:R1:W5:Y:S01]  /*0490*/  @!P0 LDG.E.EL R13, desc[UR4][R2.64] ;  /* 0x00000004020d8981 */ /* 0x000362000c2e1900 */
[----:B0-----:R-:W-:Y:S01]  /*04a0*/  MOV R4, 0x3e800000 ;  /* 0x3e80000000047802 */ /* 0x001fe20000000f00 */
[----:B-1----:R-:W0:Y:S02]  /*04b0*/  LDC.64 R2, c[0x0][0x238] ;  /* 0x00008e00ff027b82 */ /* 0x002e240000000a00 */
[----:B0-----:R-:W-:-:S04]  /*04c0*/  IMAD.WIDE R2, R0, 0x4, R2 ;  /* 0x0000000400027825 */ /* 0x001fc800078e0202 */
[----:B--2---:R-:W-:Y:S01]  /*04d0*/  FADD R8, R8, 9.9999997473787516356e-06 ;  /* 0x3727c5ac08087421 */ /* 0x004fe20000000000 */
[----:B---3--:R-:W-:-:S03]  /*04e0*/  FADD R9, R9, 9.9999997473787516356e-06 ;  /* 0x3727c5ac09097421 */ /* 0x008fc60000000000 */
[----:B------:R-:W0:Y:S08]  /*04f0*/  MUFU.SQRT R6, R8 ;  /* 0x0000000800067308 */ /* 0x000e300000002000 */
[----:B------:R-:W1:Y:S01]  /*0500*/  MUFU.SQRT R7, R9 ;  /* 0x0000000900077308 */ /* 0x000e620000002000 */
[C---:B0-----:R-:W-:Y:S02]  /*0510*/  FSETP.GT.AND P1, PT, R6.reuse, 8.50705917302346158658e+37, PT ;  /* 0x7e8000000600780b */ /* 0x041fe40003f24000 */
[----:B------:R-:W-:-:S02]  /*0520*/  FSETP.GEU.AND P3, PT, R6, 1.175494350822287508e-38, PT ;  /* 0x008000000600780b */ /* 0x000fc40003f6e000 */
[C---:B-1----:R-:W-:Y:S02]  /*0530*/  FSETP.GT.AND P2, PT, R7.reuse, 8.50705917302346158658e+37, PT ;  /* 0x7e8000000700780b */ /* 0x042fe40003f44000 */
[----:B------:R-:W-:-:S07]  /*0540*/  FSETP.GEU.AND P4, PT, R7, 1.175494350822287508e-38, PT ;  /* 0x008000000700780b */ /* 0x000fce0003f8e000 */
[----:B------:R-:W-:-:S04]  /*0550*/  @P1 FMUL R6, R6, 0.25 ;  /* 0x3e80000006061820 */ /* 0x000fc80000400000 */
[----:B------:R-:W-:Y:S01]  /*0560*/  @!P3 FMUL R6, R6, 16777216 ;  /* 0x4b8000000606b820 */ /* 0x000fe20000400000 */
[----:B------:R-:W-:-:S04]  /*0570*/  @P2 FMUL R7, R7, 0.25 ;  /* 0x3e80000007072820 */ /* 0x000fc80000400000 */
[----:B------:R-:W-:Y:S01]  /*0580*/  @!P4 FMUL R7, R7, 16777216 ;  /* 0x4b8000000707c820 */ /* 0x000fe20000400000 */
[----:B------:R-:W0:Y:S01]  /*0590*/  MUFU.RCP R6, R6 ;  /* 0x0000000600067308 */ /* 0x000e220000001000 */
[----:B------:R-:W-:-:S07]  /*05a0*/  FSEL R5, R4, 1, P1 ;  /* 0x3f80000004057808 */ /* 0x000fce0000800000 */
[----:B------:R-:W1:Y:S01]  /*05b0*/  MUFU.RCP R7, R7 ;  /* 0x0000000700077308 */ /* 0x000e620000001000 */
[----:B------:R-:W-:Y:S01]  /*05c0*/  FSEL R4, R4, 1, P2 ;  /* 0x3f80000004047808 */ /* 0x000fe20001000000 */
[----:B------:R-:W-:-:S04]  /*05d0*/  @!P3 FMUL R5, R5, 16777216 ;  /* 0x4b8000000505b820 */ /* 0x000fc80000400000 */
[----:B------:R-:W-:Y:S01]  /*05e0*/  @!P4 FMUL R4, R4, 16777216 ;  /* 0x4b8000000404c820 */ /* 0x000fe20000400000 */
[----:B0-----:R-:W-:Y:S01]  /*05f0*/  FMUL R5, R6, R5 ;  /* 0x0000000506057220 */ /* 0x001fe20000400000 */
[----:B----4-:R-:W-:Y:S01]  /*0600*/  FADD R12, -R15, R12 ;  /* 0x0000000c0f0c7221 */ /* 0x010fe20000000100 */
[----:B-----5:R-:W-:Y:S01]  /*0610*/  FADD R10, -R10, R11 ;  /* 0x0000000b0a0a7221 */ /* 0x020fe20000000100 */
[----:B-1----:R-:W-:-:S03]  /*0620*/  FMUL R9, R7, R4 ;  /* 0x0000000407097220 */ /* 0x002fc60000400000 */
[----:B------:R-:W-:Y:S01]  /*0630*/  FMUL R5, R10, R5 ;  /* 0x000000050a057220 */ /* 0x000fe20000400000 */
[----:B------:R-:W-:-:S03]  /*0640*/  FMUL R12, R12, R9 ;  /* 0x000000090c0c7220 */ /* 0x000fc60000400000 */
[----:B------:R-:W-:Y:S01]  /*0650*/  FFMA R5, R5, R17, R14 ;  /* 0x0000001105057223 */ /* 0x000fe2000000000e */
[----:B------:R-:W-:-:S04]  /*0660*/  FFMA R12, R12, R16, R13 ;  /* 0x000000100c0c7223 */ /* 0x000fc8000000000d */
[C---:B------:R-:W-:Y:S02]  /*0670*/  FSETP.GEU.AND P1, PT, R5.reuse, RZ, PT ;  /* 0x000000ff0500720b */ /* 0x040fe40003f2e000 */
[C---:B------:R-:W-:Y:S02]  /*0680*/  FSETP.GEU.AND P2, PT, R12.reuse, RZ, PT ;  /* 0x000000ff0c00720b */ /* 0x040fe40003f4e000 */
[----:B------:R-:W-:Y:S02]  /*0690*/  FSEL R4, R5, RZ, P1 ;  /* 0x000000ff05047208 */ /* 0x000fe40000800000 */
[----:B------:R-:W-:Y:S01]  /*06a0*/  FSEL R5, R12, RZ, P2 ;  /* 0x000000ff0c057208 */ /* 0x000fe20001000000 */
[----:B------:R-:W-:Y:S08]  /*06b0*/  @P0 EXIT ;  /* 0x000000000000094d */ /* 0x000ff00003800000 */
[----:B------:R-:W-:Y:S01]  /*06c0*/  STG.E.64 desc[UR4][R2.64], R4 ;  /* 0x0000000402007986 */ /* 0x000fe2000c101b04 */
[----:B------:R-:W-:Y:S05]  /*06d0*/  EXIT ;  /* 0x000000000000794d */ /* 0x000fea0003800000 */
.L_x_0:
[----:B------:R-:W-:-:S00]  /*06e0*/  BRA `(.L_x_0) ;  /* 0xfffffffc00fc7947 */ /* 0x000fc0000383ffff */
[----:B------:R-:W-:-:S00]  /*06f0*/  NOP ;  /* 0x0000000000007918 */ /* 0x000fc00000000000 */
        /* <DEDUP_REMOVED lines=8> */
.L_x_1:


//--------------------- .nv.global.init           --------------------------
	.section	.nv.global.init,"aw",@progbits
.nv.global.init:
	.type		_$_str,@object
	.size		_$_str,(_$_str_$_2 - _$_str)
_$_str:
        /*0000*/ 	.byte	0x5f, 0x5f, 0x43, 0x55, 0x44, 0x41, 0x5f, 0x46, 0x54, 0x5a, 0x00
	.type		_$_str_$_2,@object
	.size		_$_str_$_2,(.L_1 - _$_str_$_2)
_$_str_$_2:
        /*000b*/ 	.byte	0x5f, 0x5f, 0x43, 0x55, 0x44, 0x41, 0x5f, 0x50, 0x52, 0x45, 0x43, 0x5f, 0x53, 0x51, 0x52, 0x54
        /*001b*/ 	.byte	0x00
.L_1:


//--------------------- .nv.constant0.triton_poi_fused__native_batch_norm_legit_no_training_reflection_pad2d_relu_0 --------------------------
	.section	.nv.constant0.triton_poi_fused__native_batch_norm_legit_no_training_reflection_pad2d_relu_0,"a",@progbits
	.sectionflags	@""
	.align	4
.nv.constant0.triton_poi_fused__native_batch_norm_legit_no_training_reflection_pad2d_relu_0:
	.zero		580
